//
// Generated by NVIDIA NVVM Compiler
//
// Compiler Build ID: CL-36424714
// Cuda compilation tools, release 13.0, V13.0.88
// Based on NVVM 20.0.0
//

.version 9.0
.target sm_100
.address_size 64

	// .globl	_Z11gpu_vec_addPdS_S_i

.visible .entry _Z11gpu_vec_addPdS_S_i(
	.param .u64 .ptr .align 1 _Z11gpu_vec_addPdS_S_i_param_0,
	.param .u64 .ptr .align 1 _Z11gpu_vec_addPdS_S_i_param_1,
	.param .u64 .ptr .align 1 _Z11gpu_vec_addPdS_S_i_param_2,
	.param .u32 _Z11gpu_vec_addPdS_S_i_param_3
)
{
	.reg .pred 	%p<2>;
	.reg .b32 	%r<6>;
	.reg .b64 	%rd<11>;
	.reg .b64 	%fd<4>;

	ld.param.u64 	%rd1, [_Z11gpu_vec_addPdS_S_i_param_0];
	ld.param.u64 	%rd2, [_Z11gpu_vec_addPdS_S_i_param_1];
	ld.param.u64 	%rd3, [_Z11gpu_vec_addPdS_S_i_param_2];
	ld.param.u32 	%r2, [_Z11gpu_vec_addPdS_S_i_param_3];
	mov.u32 	%r3, %ctaid.x;
	mov.u32 	%r4, %ntid.x;
	mov.u32 	%r5, %tid.x;
	mad.lo.s32 	%r1, %r3, %r4, %r5;
	setp.ge.s32 	%p1, %r1, %r2;
	@%p1 bra 	$L__BB0_2;
	cvta.to.global.u64 	%rd4, %rd1;
	cvta.to.global.u64 	%rd5, %rd2;
	cvta.to.global.u64 	%rd6, %rd3;
	mul.wide.s32 	%rd7, %r1, 8;
	add.s64 	%rd8, %rd4, %rd7;
	ld.global.f64 	%fd1, [%rd8];
	add.s64 	%rd9, %rd5, %rd7;
	ld.global.f64 	%fd2, [%rd9];
	add.f64 	%fd3, %fd1, %fd2;
	add.s64 	%rd10, %rd6, %rd7;
	st.global.f64 	[%rd10], %fd3;
$L__BB0_2:
	ret;

}


// ===== COMPILED SASS (sm_100) =====

	.target	sm_100

	.elftype	@"ET_EXEC"


//--------------------- .note.nv.tkinfo           --------------------------
	.section	.note.nv.tkinfo,"",@"SHT_NOTE"
	.sectionflags	@"SHF_NOTE_NV_TKINFO"
	.tkinfo
        /*0018*/ 	.word	0x00000002
        /*0030*/ 	.string	""
        /*0030*/ 	.string	"ptxas"
        /*0030*/ 	.string	"Cuda compilation tools, release 13.0, V13.0.88"
        /*0030*/ 	.string	"Build cuda_13.0.r13.0/compiler.36424714_0"
        /*0030*/ 	.string	"-arch sm_100 -m 64 "



//--------------------- .note.nv.cuinfo           --------------------------
	.section	.note.nv.cuinfo,"",@"SHT_NOTE"
	.sectionflags	@"SHF_NOTE_NV_CUINFO"
        /*0018*/ 	.short	0x0002
        /*001a*/ 	.short	0x0064
        /*001c*/ 	.short	0x0082
	.zero		2


//--------------------- .nv.info                  --------------------------
	.section	.nv.info,"",@"SHT_CUDA_INFO"
	.align	4


	//----- nvinfo : EIATTR_REGCOUNT
	.align		4
        /*0000*/ 	.byte	0x04, 0x2f
        /*0002*/ 	.short	(.L_1 - .L_0)
	.align		4
.L_0:
        /*0004*/ 	.word	index@(_Z11gpu_vec_addPdS_S_i)
        /*0008*/ 	.word	0x0000000e


	//----- nvinfo : EIATTR_FRAME_SIZE
	.align		4
.L_1:
        /*000c*/ 	.byte	0x04, 0x11
        /*000e*/ 	.short	(.L_3 - .L_2)
	.align		4
.L_2:
        /*0010*/ 	.word	index@(_Z11gpu_vec_addPdS_S_i)
        /*0014*/ 	.word	0x00000000


	//----- nvinfo : EIATTR_MIN_STACK_SIZE
	.align		4
.L_3:
        /*0018*/ 	.byte	0x04, 0x12
        /*001a*/ 	.short	(.L_5 - .L_4)
	.align		4
.L_4:
        /*001c*/ 	.word	index@(_Z11gpu_vec_addPdS_S_i)
        /*0020*/ 	.word	0x00000000
.L_5:


//--------------------- .nv.compat                --------------------------
	.section	.nv.compat,"",@"SHT_CUDA_COMPAT_INFO"
	.align	4
        /*0000*/ 	.byte	0x02, 0x09, 0x00, 0x00, 0x02, 0x02, 0x01, 0x00, 0x02, 0x05, 0x05, 0x00, 0x03, 0x07, 0x01, 0x01
        /*0010*/ 	.byte	0x02, 0x03, 0x00, 0x00, 0x02, 0x06, 0x01, 0x00, 0x04, 0x0b, 0x08, 0x00, 0x01, 0x00, 0x00, 0x00
        /*0020*/ 	.byte	0x00, 0x00, 0x00, 0x00


//--------------------- .nv.info._Z11gpu_vec_addPdS_S_i --------------------------
	.section	.nv.info._Z11gpu_vec_addPdS_S_i,"",@"SHT_CUDA_INFO"
	.sectionflags	@""
	.align	4


	//----- nvinfo : EIATTR_CUDA_API_VERSION
	.align		4
        /*0000*/ 	.byte	0x04, 0x37
        /*0002*/ 	.short	(.L_7 - .L_6)
.L_6:
        /*0004*/ 	.word	0x00000082


	//----- nvinfo : EIATTR_KPARAM_INFO
	.align		4
.L_7:
        /*0008*/ 	.byte	0x04, 0x17
        /*000a*/ 	.short	(.L_9 - .L_8)
.L_8:
        /*000c*/ 	.word	0x00000000
        /*0010*/ 	.short	0x0003
        /*0012*/ 	.short	0x0018
        /*0014*/ 	.byte	0x00, 0xf0, 0x11, 0x00


	//----- nvinfo : EIATTR_KPARAM_INFO
	.align		4
.L_9:
        /*0018*/ 	.byte	0x04, 0x17
        /*001a*/ 	.short	(.L_11 - .L_10)
.L_10:
        /*001c*/ 	.word	0x00000000
        /*0020*/ 	.short	0x0002
        /*0022*/ 	.short	0x0010
        /*0024*/ 	.byte	0x00, 0xf5, 0x21, 0x00


	//----- nvinfo : EIATTR_KPARAM_INFO
	.align		4
.L_11:
        /*0028*/ 	.byte	0x04, 0x17
        /*002a*/ 	.short	(.L_13 - .L_12)
.L_12:
        /*002c*/ 	.word	0x00000000
        /*0030*/ 	.short	0x0001
        /*0032*/ 	.short	0x0008
        /*0034*/ 	.byte	0x00, 0xf5, 0x21, 0x00


	//----- nvinfo : EIATTR_KPARAM_INFO
	.align		4
.L_13:
        /*0038*/ 	.byte	0x04, 0x17
        /*003a*/ 	.short	(.L_15 - .L_14)
.L_14:
        /*003c*/ 	.word	0x00000000
        /*0040*/ 	.short	0x0000
        /*0042*/ 	.short	0x0000
        /*0044*/ 	.byte	0x00, 0xf5, 0x21, 0x00


	//----- nvinfo : EIATTR_SPARSE_MMA_MASK
	.align		4
.L_15:
        /*0048*/ 	.byte	0x03, 0x50
        /*004a*/ 	.short	0x0000


	//----- nvinfo : EIATTR_MAXREG_COUNT
	.align		4
        /*004c*/ 	.byte	0x03, 0x1b
        /*004e*/ 	.short	0x00ff


	//----- nvinfo : EIATTR_MERCURY_ISA_VERSION
	.align		4
        /*0050*/ 	.byte	0x03, 0x5f
        /*0052*/ 	.short	0x0101


	//----- nvinfo : EIATTR_VRC_CTA_INIT_COUNT
	.align		4
        /*0054*/ 	.byte	0x02, 0x4a
	.zero		1
	.zero		1


	//----- nvinfo : EIATTR_EXIT_INSTR_OFFSETS
	.align		4
        /*0058*/ 	.byte	0x04, 0x1c
        /*005a*/ 	.short	(.L_17 - .L_16)


	//   ....[0]....
.L_16:
        /*005c*/ 	.word	0x00000070


	//   ....[1]....
        /*0060*/ 	.word	0x00000130


	//----- nvinfo : EIATTR_CBANK_PARAM_SIZE
	.align		4
.L_17:
        /*0064*/ 	.byte	0x03, 0x19
        /*0066*/ 	.short	0x001c


	//----- nvinfo : EIATTR_PARAM_CBANK
	.align		4
        /*0068*/ 	.byte	0x04, 0x0a
        /*006a*/ 	.short	(.L_19 - .L_18)
	.align		4
.L_18:
        /*006c*/ 	.word	index@(.nv.constant0._Z11gpu_vec_addPdS_S_i)
        /*0070*/ 	.short	0x0380
        /*0072*/ 	.short	0x001c


	//----- nvinfo : EIATTR_SW_WAR
	.align		4
.L_19:
        /*0074*/ 	.byte	0x04, 0x36
        /*0076*/ 	.short	(.L_21 - .L_20)
.L_20:
        /*0078*/ 	.word	0x00000008
.L_21:


//--------------------- .nv.callgraph             --------------------------
	.section	.nv.callgraph,"",@"SHT_CUDA_CALLGRAPH"
	.align	4
	.sectionentsize	8
	.align		4
        /*0000*/ 	.word	0x00000000
	.align		4
        /*0004*/ 	.word	0xffffffff
	.align		4
        /*0008*/ 	.word	0x00000000
	.align		4
        /*000c*/ 	.word	0xfffffffe
	.align		4
        /*0010*/ 	.word	0x00000000
	.align		4
        /*0014*/ 	.word	0xfffffffd
	.align		4
        /*0018*/ 	.word	0x00000000
	.align		4
        /*001c*/ 	.word	0xfffffffc


//--------------------- .text._Z11gpu_vec_addPdS_S_i --------------------------
	.section	.text._Z11gpu_vec_addPdS_S_i,"ax",@progbits
	.align	128
        .global         _Z11gpu_vec_addPdS_S_i
        .type           _Z11gpu_vec_addPdS_S_i,@function
        .size           _Z11gpu_vec_addPdS_S_i,(.L_x_1 - _Z11gpu_vec_addPdS_S_i)
        .other          _Z11gpu_vec_addPdS_S_i,@"STO_CUDA_ENTRY STV_DEFAULT"
_Z11gpu_vec_addPdS_S_i:
.text._Z11gpu_vec_addPdS_S_i:
[----:B------:R-:W-:Y:S01]  /*0000*/  LDC R1, c[0x0][0x37c] ;  /* 0x0000df00ff017b82 */ /* 0x000fe20000000800 */
[----:B------:R-:W0:Y:S07]  /*0010*/  S2R R0, SR_TID.X ;  /* 0x0000000000007919 */ /* 0x000e2e0000002100 */
[----:B------:R-:W0:Y:S01]  /*0020*/  S2UR UR4, SR_CTAID.X ;  /* 0x00000000000479c3 */ /* 0x000e220000002500 */
[----:B------:R-:W1:Y:S07]  /*0030*/  LDCU UR5, c[0x0][0x398] ;  /* 0x00007300ff0577ac */ /* 0x000e6e0008000800 */
[----:B------:R-:W0:Y:S02]  /*0040*/  LDC R11, c[0x0][0x360] ;  /* 0x0000d800ff0b7b82 */ /* 0x000e240000000800 */
[----:B0-----:R-:W-:-:S05]  /*0050*/  IMAD R11, R11, UR4, R0 ;  /* 0x000000040b0b7c24 */ /* 0x001fca000f8e0200 */
[----:B-1----:R-:W-:-:S13]  /*0060*/  ISETP.GE.AND P0, PT, R11, UR5, PT ;  /* 0x000000050b007c0c */ /* 0x002fda000bf06270 */
[----:B------:R-:W-:Y:S05]  /*0070*/  @P0 EXIT ;  /* 0x000000000000094d */ /* 0x000fea0003800000 */
[----:B------:R-:W0:Y:S01]  /*0080*/  LDC.64 R2, c[0x0][0x380] ;  /* 0x0000e000ff027b82 */ /* 0x000e220000000a00 */
[----:B------:R-:W1:Y:S07]  /*0090*/  LDCU.64 UR4, c[0x0][0x358] ;  /* 0x00006b00ff0477ac */ /* 0x000e6e0008000a00 */
[----:B------:R-:W2:Y:S08]  /*00a0*/  LDC.64 R4, c[0x0][0x388] ;  /* 0x0000e200ff047b82 */ /* 0x000eb00000000a00 */
[----:B------:R-:W3:Y:S01]  /*00b0*/  LDC.64 R8, c[0x0][0x390] ;  /* 0x0000e400ff087b82 */ /* 0x000ee20000000a00 */
[----:B0-----:R-:W-:-:S06]  /*00c0*/  IMAD.WIDE R2, R11, 0x8, R2 ;  /* 0x000000080b027825 */ /* 0x001fcc00078e0202 */
[----:B-1----:R-:W4:Y:S01]  /*00d0*/  LDG.E.64 R2, desc[UR4][R2.64] ;  /* 0x0000000402027981 */ /* 0x002f22000c1e1b00 */
[----:B--2---:R-:W-:-:S06]  /*00e0*/  IMAD.WIDE R4, R11, 0x8, R4 ;  /* 0x000000080b047825 */ /* 0x004fcc00078e0204 */
[----:B------:R-:W4:Y:S01]  /*00f0*/  LDG.E.64 R4, desc[UR4][R4.64] ;  /* 0x0000000404047981 */ /* 0x000f22000c1e1b00 */
[----:B---3--:R-:W-:Y:S01]  /*0100*/  IMAD.WIDE R8, R11, 0x8, R8 ;  /* 0x000000080b087825 */ /* 0x008fe200078e0208 */
[----:B----4-:R-:W-:-:S07]  /*0110*/  DADD R6, R2, R4 ;  /* 0x0000000002067229 */ /* 0x010fce0000000004 */
[----:B------:R-:W-:Y:S01]  /*0120*/  STG.E.64 desc[UR4][R8.64], R6 ;  /* 0x0000000608007986 */ /* 0x000fe2000c101b04 */
[----:B------:R-:W-:Y:S05]  /*0130*/  EXIT ;  /* 0x000000000000794d */ /* 0x000fea0003800000 */
.L_x_0:
[----:B------:R-:W-:-:S00]  /*0140*/  BRA `(.L_x_0) ;  /* 0xfffffffc00fc7947 */ /* 0x000fc0000383ffff */
[----:B------:R-:W-:-:S00]  /*0150*/  NOP ;  /* 0x0000000000007918 */ /* 0x000fc00000000000 */
        /* <DEDUP_REMOVED lines=10> */
.L_x_1:


//--------------------- .nv.shared.reserved.0     --------------------------
	.section	.nv.shared.reserved.0,"aw",@nobits
	.weak		__nv_reservedSMEM_offset_0_alias
	.size		__nv_reservedSMEM_offset_0_alias, 0, 64
	.other		__nv_reservedSMEM_offset_0_alias,@"STO_CUDA_RESERVED_SHARED STV_DEFAULT"
__nv_reservedSMEM_offset_0_alias:
	.zero		0
	.zero		64


//--------------------- .nv.constant0._Z11gpu_vec_addPdS_S_i --------------------------
	.section	.nv.constant0._Z11gpu_vec_addPdS_S_i,"a",@progbits
	.sectionflags	@""
	.align	4
.nv.constant0._Z11gpu_vec_addPdS_S_i:
	.zero		924


//--------------------- SYMBOLS --------------------------

	.type		.nv.reservedSmem.offset0,@object
	.size		.nv.reservedSmem.offset0,0x4
